//
// Generated by NVIDIA NVVM Compiler
//
// Compiler Build ID: CL-36424714
// Cuda compilation tools, release 13.0, V13.0.88
// Based on NVVM 20.0.0
//

.version 9.0
.target sm_100
.address_size 64

	// .globl	_Z16setRowReadColPadPi
// _ZZ16setRowReadColPadPiE4tile has been demoted
.extern .shared .align 16 .b8 tile[];

.visible .entry _Z16setRowReadColPadPi(
	.param .u64 .ptr .align 1 _Z16setRowReadColPadPi_param_0
)
{
	.reg .b32 	%r<13>;
	.reg .b64 	%rd<5>;
	// demoted variable
	.shared .align 4 .b8 _ZZ16setRowReadColPadPiE4tile[4224];
	ld.param.u64 	%rd1, [_Z16setRowReadColPadPi_param_0];
	cvta.to.global.u64 	%rd2, %rd1;
	mov.u32 	%r1, %tid.y;
	mov.u32 	%r2, %ntid.x;
	mov.u32 	%r3, %tid.x;
	mad.lo.s32 	%r4, %r1, %r2, %r3;
	mov.u32 	%r5, _ZZ16setRowReadColPadPiE4tile;
	mad.lo.s32 	%r6, %r1, 132, %r5;
	shl.b32 	%r7, %r3, 2;
	add.s32 	%r8, %r6, %r7;
	st.shared.u32 	[%r8], %r4;
	bar.sync 	0;
	mad.lo.s32 	%r9, %r3, 132, %r5;
	shl.b32 	%r10, %r1, 2;
	add.s32 	%r11, %r9, %r10;
	ld.shared.u32 	%r12, [%r11];
	mul.wide.u32 	%rd3, %r4, 4;
	add.s64 	%rd4, %rd2, %rd3;
	st.global.u32 	[%rd4], %r12;
	ret;

}
	// .globl	_Z23setRowReadColDynamicPadPi
.visible .entry _Z23setRowReadColDynamicPadPi(
	.param .u64 .ptr .align 1 _Z23setRowReadColDynamicPadPi_param_0
)
{
	.reg .b32 	%r<14>;
	.reg .b64 	%rd<5>;

	ld.param.u64 	%rd1, [_Z23setRowReadColDynamicPadPi_param_0];
	cvta.to.global.u64 	%rd2, %rd1;
	mov.u32 	%r1, %tid.y;
	mov.u32 	%r2, %ntid.x;
	mad.lo.s32 	%r3, %r1, %r2, %r1;
	mov.u32 	%r4, %tid.x;
	add.s32 	%r5, %r3, %r4;
	mad.lo.s32 	%r6, %r4, %r2, %r4;
	add.s32 	%r7, %r6, %r1;
	shl.b32 	%r8, %r5, 2;
	mov.u32 	%r9, tile;
	add.s32 	%r10, %r9, %r8;
	st.shared.u32 	[%r10], %r5;
	bar.sync 	0;
	shl.b32 	%r11, %r7, 2;
	add.s32 	%r12, %r9, %r11;
	ld.shared.u32 	%r13, [%r12];
	mul.wide.u32 	%rd3, %r5, 4;
	add.s64 	%rd4, %rd2, %rd3;
	st.global.u32 	[%rd4], %r13;
	ret;

}


// ===== COMPILED SASS (sm_100) =====

	.target	sm_100

	.elftype	@"ET_EXEC"


//--------------------- .note.nv.tkinfo           --------------------------
	.section	.note.nv.tkinfo,"",@"SHT_NOTE"
	.sectionflags	@"SHF_NOTE_NV_TKINFO"
	.tkinfo
        /*0018*/ 	.word	0x00000002
        /*0030*/ 	.string	""
        /*0030*/ 	.string	"ptxas"
        /*0030*/ 	.string	"Cuda compilation tools, release 13.0, V13.0.88"
        /*0030*/ 	.string	"Build cuda_13.0.r13.0/compiler.36424714_0"
        /*0030*/ 	.string	"-arch sm_100 -m 64 "



//--------------------- .note.nv.cuinfo           --------------------------
	.section	.note.nv.cuinfo,"",@"SHT_NOTE"
	.sectionflags	@"SHF_NOTE_NV_CUINFO"
        /*0018*/ 	.short	0x0002
        /*001a*/ 	.short	0x0064
        /*001c*/ 	.short	0x0082
	.zero		2


//--------------------- .nv.info                  --------------------------
	.section	.nv.info,"",@"SHT_CUDA_INFO"
	.align	4


	//----- nvinfo : EIATTR_REGCOUNT
	.align		4
        /*0000*/ 	.byte	0x04, 0x2f
        /*0002*/ 	.short	(.L_1 - .L_0)
	.align		4
.L_0:
        /*0004*/ 	.word	index@(_Z16setRowReadColPadPi)
        /*0008*/ 	.word	0x0000000a


	//----- nvinfo : EIATTR_FRAME_SIZE
	.align		4
.L_1:
        /*000c*/ 	.byte	0x04, 0x11
        /*000e*/ 	.short	(.L_3 - .L_2)
	.align		4
.L_2:
        /*0010*/ 	.word	index@(_Z16setRowReadColPadPi)
        /*0014*/ 	.word	0x00000000


	//----- nvinfo : EIATTR_REGCOUNT
	.align		4
.L_3:
        /*0018*/ 	.byte	0x04, 0x2f
        /*001a*/ 	.short	(.L_5 - .L_4)
	.align		4
.L_4:
        /*001c*/ 	.word	index@(_Z23setRowReadColDynamicPadPi)
        /*0020*/ 	.word	0x0000000a


	//----- nvinfo : EIATTR_FRAME_SIZE
	.align		4
.L_5:
        /*0024*/ 	.byte	0x04, 0x11
        /*0026*/ 	.short	(.L_7 - .L_6)
	.align		4
.L_6:
        /*0028*/ 	.word	index@(_Z23setRowReadColDynamicPadPi)
        /*002c*/ 	.word	0x00000000


	//----- nvinfo : EIATTR_MIN_STACK_SIZE
	.align		4
.L_7:
        /*0030*/ 	.byte	0x04, 0x12
        /*0032*/ 	.short	(.L_9 - .L_8)
	.align		4
.L_8:
        /*0034*/ 	.word	index@(_Z23setRowReadColDynamicPadPi)
        /*0038*/ 	.word	0x00000000


	//----- nvinfo : EIATTR_MIN_STACK_SIZE
	.align		4
.L_9:
        /*003c*/ 	.byte	0x04, 0x12
        /*003e*/ 	.short	(.L_11 - .L_10)
	.align		4
.L_10:
        /*0040*/ 	.word	index@(_Z16setRowReadColPadPi)
        /*0044*/ 	.word	0x00000000
.L_11:


//--------------------- .nv.compat                --------------------------
	.section	.nv.compat,"",@"SHT_CUDA_COMPAT_INFO"
	.align	4
        /*0000*/ 	.byte	0x02, 0x09, 0x00, 0x00, 0x02, 0x02, 0x01, 0x00, 0x02, 0x05, 0x05, 0x00, 0x03, 0x07, 0x01, 0x01
        /*0010*/ 	.byte	0x02, 0x03, 0x00, 0x00, 0x02, 0x06, 0x01, 0x00, 0x04, 0x0b, 0x08, 0x00, 0x09, 0x00, 0x00, 0x00
        /*0020*/ 	.byte	0x00, 0x00, 0x00, 0x00


//--------------------- .nv.info._Z23setRowReadColDynamicPadPi --------------------------
	.section	.nv.info._Z23setRowReadColDynamicPadPi,"",@"SHT_CUDA_INFO"
	.sectionflags	@""
	.align	4


	//----- nvinfo : EIATTR_CUDA_API_VERSION
	.align		4
        /*0000*/ 	.byte	0x04, 0x37
        /*0002*/ 	.short	(.L_13 - .L_12)
.L_12:
        /*0004*/ 	.word	0x00000082


	//----- nvinfo : EIATTR_KPARAM_INFO
	.align		4
.L_13:
        /*0008*/ 	.byte	0x04, 0x17
        /*000a*/ 	.short	(.L_15 - .L_14)
.L_14:
        /*000c*/ 	.word	0x00000000
        /*0010*/ 	.short	0x0000
        /*0012*/ 	.short	0x0000
        /*0014*/ 	.byte	0x00, 0xf5, 0x21, 0x00


	//----- nvinfo : EIATTR_SPARSE_MMA_MASK
	.align		4
.L_15:
        /*0018*/ 	.byte	0x03, 0x50
        /*001a*/ 	.short	0x0000


	//----- nvinfo : EIATTR_MAXREG_COUNT
	.align		4
        /*001c*/ 	.byte	0x03, 0x1b
        /*001e*/ 	.short	0x00ff


	//----- nvinfo : EIATTR_NUM_BARRIERS
	.align		4
        /*0020*/ 	.byte	0x02, 0x4c
        /*0022*/ 	.byte	0x01
	.zero		1


	//----- nvinfo : EIATTR_MERCURY_ISA_VERSION
	.align		4
        /*0024*/ 	.byte	0x03, 0x5f
        /*0026*/ 	.short	0x0101


	//----- nvinfo : EIATTR_VRC_CTA_INIT_COUNT
	.align		4
        /*0028*/ 	.byte	0x02, 0x4a
	.zero		1
	.zero		1


	//----- nvinfo : EIATTR_EXIT_INSTR_OFFSETS
	.align		4
        /*002c*/ 	.byte	0x04, 0x1c
        /*002e*/ 	.short	(.L_17 - .L_16)


	//   ....[0]....
.L_16:
        /*0030*/ 	.word	0x00000140


	//----- nvinfo : EIATTR_CBANK_PARAM_SIZE
	.align		4
.L_17:
        /*0034*/ 	.byte	0x03, 0x19
        /*0036*/ 	.short	0x0008


	//----- nvinfo : EIATTR_PARAM_CBANK
	.align		4
        /*0038*/ 	.byte	0x04, 0x0a
        /*003a*/ 	.short	(.L_19 - .L_18)
	.align		4
.L_18:
        /*003c*/ 	.word	index@(.nv.constant0._Z23setRowReadColDynamicPadPi)
        /*0040*/ 	.short	0x0380
        /*0042*/ 	.short	0x0008


	//----- nvinfo : EIATTR_SW_WAR
	.align		4
.L_19:
        /*0044*/ 	.byte	0x04, 0x36
        /*0046*/ 	.short	(.L_21 - .L_20)
.L_20:
        /*0048*/ 	.word	0x00000008
.L_21:


//--------------------- .nv.info._Z16setRowReadColPadPi --------------------------
	.section	.nv.info._Z16setRowReadColPadPi,"",@"SHT_CUDA_INFO"
	.sectionflags	@""
	.align	4


	//----- nvinfo : EIATTR_CUDA_API_VERSION
	.align		4
        /*0000*/ 	.byte	0x04, 0x37
        /*0002*/ 	.short	(.L_23 - .L_22)
.L_22:
        /*0004*/ 	.word	0x00000082


	//----- nvinfo : EIATTR_KPARAM_INFO
	.align		4
.L_23:
        /*0008*/ 	.byte	0x04, 0x17
        /*000a*/ 	.short	(.L_25 - .L_24)
.L_24:
        /*000c*/ 	.word	0x00000000
        /*0010*/ 	.short	0x0000
        /*0012*/ 	.short	0x0000
        /*0014*/ 	.byte	0x00, 0xf5, 0x21, 0x00


	//----- nvinfo : EIATTR_SPARSE_MMA_MASK
	.align		4
.L_25:
        /*0018*/ 	.byte	0x03, 0x50
        /*001a*/ 	.short	0x0000


	//----- nvinfo : EIATTR_MAXREG_COUNT
	.align		4
        /*001c*/ 	.byte	0x03, 0x1b
        /*001e*/ 	.short	0x00ff


	//----- nvinfo : EIATTR_NUM_BARRIERS
	.align		4
        /*0020*/ 	.byte	0x02, 0x4c
        /*0022*/ 	.byte	0x01
	.zero		1


	//----- nvinfo : EIATTR_MERCURY_ISA_VERSION
	.align		4
        /*0024*/ 	.byte	0x03, 0x5f
        /*0026*/ 	.short	0x0101


	//----- nvinfo : EIATTR_VRC_CTA_INIT_COUNT
	.align		4
        /*0028*/ 	.byte	0x02, 0x4a
	.zero		1
	.zero		1


	//----- nvinfo : EIATTR_EXIT_INSTR_OFFSETS
	.align		4
        /*002c*/ 	.byte	0x04, 0x1c
        /*002e*/ 	.short	(.L_27 - .L_26)


	//   ....[0]....
.L_26:
        /*0030*/ 	.word	0x00000130


	//----- nvinfo : EIATTR_CBANK_PARAM_SIZE
	.align		4
.L_27:
        /*0034*/ 	.byte	0x03, 0x19
        /*0036*/ 	.short	0x0008


	//----- nvinfo : EIATTR_PARAM_CBANK
	.align		4
        /*0038*/ 	.byte	0x04, 0x0a
        /*003a*/ 	.short	(.L_29 - .L_28)
	.align		4
.L_28:
        /*003c*/ 	.word	index@(.nv.constant0._Z16setRowReadColPadPi)
        /*0040*/ 	.short	0x0380
        /*0042*/ 	.short	0x0008


	//----- nvinfo : EIATTR_SW_WAR
	.align		4
.L_29:
        /*0044*/ 	.byte	0x04, 0x36
        /*0046*/ 	.short	(.L_31 - .L_30)
.L_30:
        /*0048*/ 	.word	0x00000008
.L_31:


//--------------------- .nv.callgraph             --------------------------
	.section	.nv.callgraph,"",@"SHT_CUDA_CALLGRAPH"
	.align	4
	.sectionentsize	8
	.align		4
        /*0000*/ 	.word	0x00000000
	.align		4
        /*0004*/ 	.word	0xffffffff
	.align		4
        /*0008*/ 	.word	0x00000000
	.align		4
        /*000c*/ 	.word	0xfffffffe
	.align		4
        /*0010*/ 	.word	0x00000000
	.align		4
        /*0014*/ 	.word	0xfffffffd
	.align		4
        /*0018*/ 	.word	0x00000000
	.align		4
        /*001c*/ 	.word	0xfffffffc


//--------------------- .text._Z23setRowReadColDynamicPadPi --------------------------
	.section	.text._Z23setRowReadColDynamicPadPi,"ax",@progbits
	.align	128
        .global         _Z23setRowReadColDynamicPadPi
        .type           _Z23setRowReadColDynamicPadPi,@function
        .size           _Z23setRowReadColDynamicPadPi,(.L_x_2 - _Z23setRowReadColDynamicPadPi)
        .other          _Z23setRowReadColDynamicPadPi,@"STO_CUDA_ENTRY STV_DEFAULT"
_Z23setRowReadColDynamicPadPi:
.text._Z23setRowReadColDynamicPadPi:
[----:B------:R-:W-:Y:S01]  /*0000*/  LDC R1, c[0x0][0x37c] ;  /* 0x0000df00ff017b82 */ /* 0x000fe20000000800 */
[----:B------:R-:W0:Y:S07]  /*0010*/  S2R R3, SR_TID.Y ;  /* 0x0000000000037919 */ /* 0x000e2e0000002200 */
[----:B------:R-:W1:Y:S01]  /*0020*/  S2UR UR5, SR_CgaCtaId ;  /* 0x00000000000579c3 */ /* 0x000e620000008800 */
[----:B------:R-:W0:Y:S01]  /*0030*/  LDCU UR6, c[0x0][0x360] ;  /* 0x00006c00ff0677ac */ /* 0x000e220008000800 */
[----:B------:R-:W2:Y:S01]  /*0040*/  S2R R5, SR_TID.X ;  /* 0x0000000000057919 */ /* 0x000ea20000002100 */
[----:B------:R-:W-:-:S02]  /*0050*/  UMOV UR4, 0x400 ;  /* 0x0000040000047882 */ /* 0x000fc40000000000 */
[----:B-1----:R-:W-:Y:S01]  /*0060*/  ULEA UR4, UR5, UR4, 0x18 ;  /* 0x0000000405047291 */ /* 0x002fe2000f8ec0ff */
[----:B0-----:R-:W-:Y:S02]  /*0070*/  IMAD R0, R3, UR6, R3 ;  /* 0x0000000603007c24 */ /* 0x001fe4000f8e0203 */
[----:B--2---:R-:W-:-:S03]  /*0080*/  IMAD R2, R5, UR6, R5 ;  /* 0x0000000605027c24 */ /* 0x004fc6000f8e0205 */
[----:B------:R-:W-:-:S04]  /*0090*/  IADD3 R5, PT, PT, R0, R5, RZ ;  /* 0x0000000500057210 */ /* 0x000fc80007ffe0ff */
[----:B------:R-:W-:Y:S02]  /*00a0*/  LEA R0, R5, UR4, 0x2 ;  /* 0x0000000405007c11 */ /* 0x000fe4000f8e10ff */
[----:B------:R-:W-:-:S03]  /*00b0*/  IADD3 R2, PT, PT, R2, R3, RZ ;  /* 0x0000000302027210 */ /* 0x000fc60007ffe0ff */
[----:B------:R-:W-:Y:S01]  /*00c0*/  STS [R0], R5 ;  /* 0x0000000500007388 */ /* 0x000fe20000000800 */
[----:B------:R-:W-:Y:S01]  /*00d0*/  LEA R4, R2, UR4, 0x2 ;  /* 0x0000000402047c11 */ /* 0x000fe2000f8e10ff */
[----:B------:R-:W0:Y:S01]  /*00e0*/  LDCU.64 UR4, c[0x0][0x358] ;  /* 0x00006b00ff0477ac */ /* 0x000e220008000a00 */
[----:B------:R-:W1:Y:S08]  /*00f0*/  LDC.64 R2, c[0x0][0x380] ;  /* 0x0000e000ff027b82 */ /* 0x000e700000000a00 */
[----:B------:R-:W-:Y:S01]  /*0100*/  BAR.SYNC.DEFER_BLOCKING 0x0 ;  /* 0x0000000000007b1d */ /* 0x000fe20000010000 */
[----:B-1----:R-:W-:-:S05]  /*0110*/  IMAD.WIDE.U32 R2, R5, 0x4, R2 ;  /* 0x0000000405027825 */ /* 0x002fca00078e0002 */
[----:B------:R-:W0:Y:S04]  /*0120*/  LDS R7, [R4] ;  /* 0x0000000004077984 */ /* 0x000e280000000800 */
[----:B0-----:R-:W-:Y:S01]  /*0130*/  STG.E desc[UR4][R2.64], R7 ;  /* 0x0000000702007986 */ /* 0x001fe2000c101904 */
[----:B------:R-:W-:Y:S05]  /*0140*/  EXIT ;  /* 0x000000000000794d */ /* 0x000fea0003800000 */
.L_x_0:
[----:B------:R-:W-:-:S00]  /*0150*/  BRA `(.L_x_0) ;  /* 0xfffffffc00fc7947 */ /* 0x000fc0000383ffff */
[----:B------:R-:W-:-:S00]  /*0160*/  NOP ;  /* 0x0000000000007918 */ /* 0x000fc00000000000 */
        /* <DEDUP_REMOVED lines=9> */
.L_x_2:


//--------------------- .text._Z16setRowReadColPadPi --------------------------
	.section	.text._Z16setRowReadColPadPi,"ax",@progbits
	.align	128
        .global         _Z16setRowReadColPadPi
        .type           _Z16setRowReadColPadPi,@function
        .size           _Z16setRowReadColPadPi,(.L_x_3 - _Z16setRowReadColPadPi)
        .other          _Z16setRowReadColPadPi,@"STO_CUDA_ENTRY STV_DEFAULT"
_Z16setRowReadColPadPi:
.text._Z16setRowReadColPadPi:
[----:B------:R-:W-:Y:S01]  /*0000*/  LDC R1, c[0x0][0x37c] ;  /* 0x0000df00ff017b82 */ /* 0x000fe20000000800 */
[----:B------:R-:W0:Y:S01]  /*0010*/  S2R R3, SR_CgaCtaId ;  /* 0x0000000000037919 */ /* 0x000e220000008800 */
[----:B------:R-:W1:Y:S01]  /*0020*/  LDCU UR4, c[0x0][0x360] ;  /* 0x00006c00ff0477ac */ /* 0x000e620008000800 */
[----:B------:R-:W-:Y:S01]  /*0030*/  MOV R0, 0x400 ;  /* 0x0000040000007802 */ /* 0x000fe20000000f00 */
[----:B------:R-:W2:Y:S01]  /*0040*/  S2R R4, SR_TID.Y ;  /* 0x0000000000047919 */ /* 0x000ea20000002200 */
[----:B------:R-:W3:Y:S02]  /*0050*/  S2R R7, SR_TID.X ;  /* 0x0000000000077919 */ /* 0x000ee40000002100 */
[----:B0-----:R-:W-:-:S05]  /*0060*/  LEA R0, R3, R0, 0x18 ;  /* 0x0000000003007211 */ /* 0x001fca00078ec0ff */
[C-C-:B--2---:R-:W-:Y:S02]  /*0070*/  IMAD R2, R4.reuse, 0x84, R0.reuse ;  /* 0x0000008404027824 */ /* 0x144fe400078e0200 */
[C---:B---3--:R-:W-:Y:S02]  /*0080*/  IMAD R3, R7.reuse, 0x84, R0 ;  /* 0x0000008407037824 */ /* 0x048fe400078e0200 */
[C---:B-1----:R-:W-:Y:S01]  /*0090*/  IMAD R5, R4.reuse, UR4, R7 ;  /* 0x0000000404057c24 */ /* 0x042fe2000f8e0207 */
[----:B------:R-:W-:Y:S01]  /*00a0*/  LEA R0, R7, R2, 0x2 ;  /* 0x0000000207007211 */ /* 0x000fe200078e10ff */
[----:B------:R-:W0:Y:S01]  /*00b0*/  LDCU.64 UR4, c[0x0][0x358] ;  /* 0x00006b00ff0477ac */ /* 0x000e220008000a00 */
[----:B------:R-:W-:Y:S02]  /*00c0*/  LEA R4, R4, R3, 0x2 ;  /* 0x0000000304047211 */ /* 0x000fe400078e10ff */
[----:B------:R-:W1:Y:S01]  /*00d0*/  LDC.64 R2, c[0x0][0x380] ;  /* 0x0000e000ff027b82 */ /* 0x000e620000000a00 */
[----:B------:R-:W-:Y:S07]  /*00e0*/  STS [R0], R5 ;  /* 0x0000000500007388 */ /* 0x000fee0000000800 */
[----:B------:R-:W-:Y:S01]  /*00f0*/  BAR.SYNC.DEFER_BLOCKING 0x0 ;  /* 0x0000000000007b1d */ /* 0x000fe20000010000 */
[----:B-1----:R-:W-:-:S05]  /*0100*/  IMAD.WIDE.U32 R2, R5, 0x4, R2 ;  /* 0x0000000405027825 */ /* 0x002fca00078e0002 */
[----:B------:R-:W0:Y:S04]  /*0110*/  LDS R7, [R4] ;  /* 0x0000000004077984 */ /* 0x000e280000000800 */
[----:B0-----:R-:W-:Y:S01]  /*0120*/  STG.E desc[UR4][R2.64], R7 ;  /* 0x0000000702007986 */ /* 0x001fe2000c101904 */
[----:B------:R-:W-:Y:S05]  /*0130*/  EXIT ;  /* 0x000000000000794d */ /* 0x000fea0003800000 */
.L_x_1:
        /* <DEDUP_REMOVED lines=12> */
.L_x_3:


//--------------------- .nv.shared._Z23setRowReadColDynamicPadPi --------------------------
	.section	.nv.shared._Z23setRowReadColDynamicPadPi,"aw",@nobits
	.sectionflags	@""
	.align	16
	.zero		1024


//--------------------- .nv.shared.reserved.0     --------------------------
	.section	.nv.shared.reserved.0,"aw",@nobits
	.weak		__nv_reservedSMEM_offset_0_alias
	.size		__nv_reservedSMEM_offset_0_alias, 0, 64
	.other		__nv_reservedSMEM_offset_0_alias,@"STO_CUDA_RESERVED_SHARED STV_DEFAULT"
__nv_reservedSMEM_offset_0_alias:
	.zero		0
	.zero		64


//--------------------- .nv.shared._Z16setRowReadColPadPi --------------------------
	.section	.nv.shared._Z16setRowReadColPadPi,"aw",@nobits
	.sectionflags	@""
	.align	16
.nv.shared._Z16setRowReadColPadPi:
	.zero		5248


//--------------------- .nv.constant0._Z23setRowReadColDynamicPadPi --------------------------
	.section	.nv.constant0._Z23setRowReadColDynamicPadPi,"a",@progbits
	.sectionflags	@""
	.align	4
.nv.constant0._Z23setRowReadColDynamicPadPi:
	.zero		904


//--------------------- .nv.constant0._Z16setRowReadColPadPi --------------------------
	.section	.nv.constant0._Z16setRowReadColPadPi,"a",@progbits
	.sectionflags	@""
	.align	4
.nv.constant0._Z16setRowReadColPadPi:
	.zero		904


//--------------------- SYMBOLS --------------------------

	.type		.nv.reservedSmem.offset0,@object
	.size		.nv.reservedSmem.offset0,0x4
	.type		.nv.reservedSmem.cap,@object
	.size		.nv.reservedSmem.cap,0x4
